	.headerflags	@"EF_CUDA_TEXMODE_UNIFIED EF_CUDA_64BIT_ADDRESS EF_CUDA_ACCELERATORS EF_CUDA_SM90 EF_CUDA_VIRTUAL_SM(EF_CUDA_SM90)"
	.elftype	@"ET_EXEC"


//--------------------- .nv.info                  --------------------------
	.section	.nv.info,"",@"SHT_CUDA_INFO"
	.align	4


	//----- nvinfo : EIATTR_REGCOUNT
	.align		4
        /*0000*/ 	.byte	0x04, 0x2f
        /*0002*/ 	.short	(.L_3 - .L_2)
	.align		4
.L_2:
        /*0004*/ 	.word	index@(triton_poi_fused__native_batch_norm_legit_no_training_52)
        /*0008*/ 	.word	0x00000020


	//----- nvinfo : EIATTR_MIN_STACK_SIZE
	.align		4
.L_3:
        /*000c*/ 	.byte	0x04, 0x12
        /*000e*/ 	.short	(.L_5 - .L_4)
	.align		4
.L_4:
        /*0010*/ 	.word	index@(triton_poi_fused__native_batch_norm_legit_no_training_52)
        /*0014*/ 	.word	0x00000000


	//----- nvinfo : EIATTR_FRAME_SIZE
	.align		4
.L_5:
        /*0018*/ 	.byte	0x04, 0x11
        /*001a*/ 	.short	(.L_7 - .L_6)
	.align		4
.L_6:
        /*001c*/ 	.word	index@(triton_poi_fused__native_batch_norm_legit_no_training_52)
        /*0020*/ 	.word	0x00000000


	//----- nvinfo : EIATTR_MIN_STACK_SIZE
	.align		4
.L_7:
        /*0024*/ 	.byte	0x04, 0x12
        /*0026*/ 	.short	(.L_9 - .L_8)
	.align		4
.L_8:
        /*0028*/ 	.word	index@(triton_poi_fused__native_batch_norm_legit_no_training_52)
        /*002c*/ 	.word	0x00000000
.L_9:


//--------------------- .nv.info.triton_poi_fused__native_batch_norm_legit_no_training_52 --------------------------
	.section	.nv.info.triton_poi_fused__native_batch_norm_legit_no_training_52,"",@"SHT_CUDA_INFO"
	.sectionflags	@""
	.align	4


	//----- nvinfo : EIATTR_CUDA_API_VERSION
	.align		4
        /*0000*/ 	.byte	0x04, 0x37
        /*0002*/ 	.short	(.L_11 - .L_10)
.L_10:
        /*0004*/ 	.word	0x0000007c


	//----- nvinfo : EIATTR_KPARAM_INFO
	.align		4
.L_11:
        /*0008*/ 	.byte	0x04, 0x17
        /*000a*/ 	.short	(.L_13 - .L_12)
.L_12:
        /*000c*/ 	.word	0x00000000
        /*0010*/ 	.short	0x0006
        /*0012*/ 	.short	0x0030
        /*0014*/ 	.byte	0x00, 0xf0, 0x11, 0x00


	//----- nvinfo : EIATTR_KPARAM_INFO
	.align		4
.L_13:
        /*0018*/ 	.byte	0x04, 0x17
        /*001a*/ 	.short	(.L_15 - .L_14)
.L_14:
        /*001c*/ 	.word	0x00000000
        /*0020*/ 	.short	0x0005
        /*0022*/ 	.short	0x0028
        /*0024*/ 	.byte	0x00, 0xf4, 0x21, 0x00


	//----- nvinfo : EIATTR_KPARAM_INFO
	.align		4
.L_15:
        /*0028*/ 	.byte	0x04, 0x17
        /*002a*/ 	.short	(.L_17 - .L_16)
.L_16:
        /*002c*/ 	.word	0x00000000
        /*0030*/ 	.short	0x0004
        /*0032*/ 	.short	0x0020
        /*0034*/ 	.byte	0x00, 0xf4, 0x21, 0x00


	//----- nvinfo : EIATTR_KPARAM_INFO
	.align		4
.L_17:
        /*0038*/ 	.byte	0x04, 0x17
        /*003a*/ 	.short	(.L_19 - .L_18)
.L_18:
        /*003c*/ 	.word	0x00000000
        /*0040*/ 	.short	0x0003
        /*0042*/ 	.short	0x0018
        /*0044*/ 	.byte	0x00, 0xf4, 0x21, 0x00


	//----- nvinfo : EIATTR_KPARAM_INFO
	.align		4
.L_19:
        /*0048*/ 	.byte	0x04, 0x17
        /*004a*/ 	.short	(.L_21 - .L_20)
.L_20:
        /*004c*/ 	.word	0x00000000
        /*0050*/ 	.short	0x0002
        /*0052*/ 	.short	0x0010
        /*0054*/ 	.byte	0x00, 0xf4, 0x21, 0x00


	//----- nvinfo : EIATTR_KPARAM_INFO
	.align		4
.L_21:
        /*0058*/ 	.byte	0x04, 0x17
        /*005a*/ 	.short	(.L_23 - .L_22)
.L_22:
        /*005c*/ 	.word	0x00000000
        /*0060*/ 	.short	0x0001
        /*0062*/ 	.short	0x0008
        /*0064*/ 	.byte	0x00, 0xf4, 0x21, 0x00


	//----- nvinfo : EIATTR_KPARAM_INFO
	.align		4
.L_23:
        /*0068*/ 	.byte	0x04, 0x17
        /*006a*/ 	.short	(.L_25 - .L_24)
.L_24:
        /*006c*/ 	.word	0x00000000
        /*0070*/ 	.short	0x0000
        /*0072*/ 	.short	0x0000
        /*0074*/ 	.byte	0x00, 0xf4, 0x21, 0x00


	//----- nvinfo : EIATTR_SPARSE_MMA_MASK
	.align		4
.L_25:
        /*0078*/ 	.byte	0x03, 0x50
        /*007a*/ 	.short	0x0000


	//----- nvinfo : EIATTR_MAXREG_COUNT
	.align		4
        /*007c*/ 	.byte	0x03, 0x1b
        /*007e*/ 	.short	0x00ff


	//----- nvinfo : EIATTR_EXIT_INSTR_OFFSETS
	.align		4
        /*0080*/ 	.byte	0x04, 0x1c
        /*0082*/ 	.short	(.L_27 - .L_26)


	//   ....[0]....
.L_26:
        /*0084*/ 	.word	0x000006b0


	//   ....[1]....
        /*0088*/ 	.word	0x000006d0


	//----- nvinfo : EIATTR_REQNTID
	.align		4
.L_27:
        /*008c*/ 	.byte	0x04, 0x10
        /*008e*/ 	.short	(.L_29 - .L_28)
.L_28:
        /*0090*/ 	.word	0x00000080
        /*0094*/ 	.word	0x00000001
        /*0098*/ 	.word	0x00000001


	//----- nvinfo : EIATTR_CBANK_PARAM_SIZE
	.align		4
.L_29:
        /*009c*/ 	.byte	0x03, 0x19
        /*009e*/ 	.short	0x0034


	//----- nvinfo : EIATTR_PARAM_CBANK
	.align		4
        /*00a0*/ 	.byte	0x04, 0x0a
        /*00a2*/ 	.short	(.L_31 - .L_30)
	.align		4
.L_30:
        /*00a4*/ 	.word	index@(.nv.constant0.triton_poi_fused__native_batch_norm_legit_no_training_52)
        /*00a8*/ 	.short	0x0210
        /*00aa*/ 	.short	0x0034


	//----- nvinfo : EIATTR_SW_WAR
	.align		4
.L_31:
        /*00ac*/ 	.byte	0x04, 0x36
        /*00ae*/ 	.short	(.L_33 - .L_32)
.L_32:
        /*00b0*/ 	.word	0x00000008
.L_33:


//--------------------- .nv.callgraph             --------------------------
	.section	.nv.callgraph,"",@"SHT_CUDA_CALLGRAPH"
	.align	4
	.sectionentsize	8
	.align		4
        /*0000*/ 	.word	0x00000000
	.align		4
        /*0004*/ 	.word	0xffffffff
	.align		4
        /*0008*/ 	.word	0x00000000
	.align		4
        /*000c*/ 	.word	0xfffffffe
	.align		4
        /*0010*/ 	.word	0x00000000
	.align		4
        /*0014*/ 	.word	0xfffffffd
	.align		4
        /*0018*/ 	.word	0x00000000
	.align		4
        /*001c*/ 	.word	0xfffffffc


//--------------------- .nv.constant4             --------------------------
	.section	.nv.constant4,"a",@progbits
	.align	8
	.align		8
.nv.constant4:
        /*0000*/ 	.dword	_$_str
	.align		8
        /*0008*/ 	.dword	_$_str_$_2


//--------------------- .text.triton_poi_fused__native_batch_norm_legit_no_training_52 --------------------------
	.section	.text.triton_poi_fused__native_batch_norm_legit_no_training_52,"ax",@progbits
	.align	128
        .global         triton_poi_fused__native_batch_norm_legit_no_training_52
        .type           triton_poi_fused__native_batch_norm_legit_no_training_52,@function
        .size           triton_poi_fused__native_batch_norm_legit_no_training_52,(.L_x_1 - triton_poi_fused__native_batch_norm_legit_no_training_52)
        .other          triton_poi_fused__native_batch_norm_legit_no_training_52,@"STO_CUDA_ENTRY STV_DEFAULT"
triton_poi_fused__native_batch_norm_legit_no_training_52:
.text.triton_poi_fused__native_batch_norm_legit_no_training_52:
[----:B------:R-:W0:Y:S01]  /*0000*/  LDC R1, c[0x0][0x28] ;  /* 0x00000a00ff017b82 */ /* 0x000e220000000800 */
[----:B------:R-:W1:Y:S01]  /*0010*/  S2R R0, SR_TID.X ;  /* 0x0000000000007919 */ /* 0x000e620000002100 */
[----:B------:R-:W-:-:S06]  /*0020*/  HFMA2.MMA R2, -RZ, RZ, 0, 0 ;  /* 0x00000000ff027435 */ /* 0x000fcc00000001ff */
[----:B------:R-:W2:Y:S01]  /*0030*/  LDC.64 R4, c[0x0][0x220] ;  /* 0x00008800ff047b82 */ /* 0x000ea20000000a00 */
[----:B------:R-:W-:Y:S01]  /*0040*/  MOV R8, RZ ;  /* 0x000000ff00087202 */ /* 0x000fe20000000f00 */
[----:B------:R-:W3:Y:S01]  /*0050*/  S2R R3, SR_CTAID.X ;  /* 0x0000000000037919 */ /* 0x000ee20000002500 */
[----:B------:R-:W-:Y:S01]  /*0060*/  CS2R R16, SRZ ;  /* 0x0000000000107805 */ /* 0x000fe2000001ff00 */
[----:B------:R-:W-:Y:S01]  /*0070*/  ULDC.64 UR4, c[0x0][0x208] ;  /* 0x0000820000047ab9 */ /* 0x000fe20000000a00 */
[----:B------:R-:W-:-:S03]  /*0080*/  CS2R R18, SRZ ;  /* 0x0000000000127805 */ /* 0x000fc6000001ff00 */
[----:B------:R-:W4:Y:S08]  /*0090*/  LDC.64 R14, c[0x0][0x218] ;  /* 0x00008600ff0e7b82 */ /* 0x000f300000000a00 */
[----:B------:R-:W5:Y:S08]  /*00a0*/  LDC.64 R28, c[0x0][0x210] ;  /* 0x00008400ff1c7b82 */ /* 0x000f700000000a00 */
[----:B------:R-:W4:Y:S01]  /*00b0*/  LDC.64 R24, c[0x0][0x228] ;  /* 0x00008a00ff187b82 */ /* 0x000f220000000a00 */
[----:B-1----:R-:W-:-:S07]  /*00c0*/  SHF.L.U32 R0, R0, 0x2, RZ ;  /* 0x0000000200007819 */ /* 0x002fce00000006ff */
[----:B------:R-:W1:Y:S01]  /*00d0*/  LDC.64 R20, c[0x0][0x230] ;  /* 0x00008c00ff147b82 */ /* 0x000e620000000a00 */
[----:B------:R-:W-:-:S04]  /*00e0*/  LOP3.LUT R0, R0, 0x1fc, RZ, 0xc0, !PT ;  /* 0x000001fc00007812 */ /* 0x000fc800078ec0ff */
[----:B---3--:R-:W-:-:S04]  /*00f0*/  LEA R3, R3, R0, 0x9 ;  /* 0x0000000003037211 */ /* 0x008fc800078e48ff */
[----:B------:R-:W-:Y:S01]  /*0100*/  IADD3 R9, R3, 0x2, RZ ;  /* 0x0000000203097810 */ /* 0x000fe20007ffe0ff */
[C---:B------:R-:W-:Y:S01]  /*0110*/  IMAD.HI R0, R3.reuse, -0x1a0c934f, R2 ;  /* 0xe5f36cb103007827 */ /* 0x040fe200078e0202 */
[----:B------:R-:W-:-:S04]  /*0120*/  ISETP.GE.AND P0, PT, R3, 0x8e80, PT ;  /* 0x00008e800300780c */ /* 0x000fc80003f06270 */
[----:B------:R-:W-:-:S04]  /*0130*/  SHF.R.U32.HI R7, RZ, 0x1f, R0 ;  /* 0x0000001fff077819 */ /* 0x000fc80000011600 */
[----:B------:R-:W-:Y:S01]  /*0140*/  LEA.HI.SX32 R7, R0, R7, 0x17 ;  /* 0x0000000700077211 */ /* 0x000fe200078fbaff */
[----:B------:R-:W-:-:S04]  /*0150*/  IMAD.HI R0, R9, -0x1a0c934f, R8 ;  /* 0xe5f36cb109007827 */ /* 0x000fc800078e0208 */
[----:B------:R-:W-:Y:S01]  /*0160*/  IMAD R27, R7, -0x23a, R3 ;  /* 0xfffffdc6071b7824 */ /* 0x000fe200078e0203 */
[----:B------:R-:W-:-:S03]  /*0170*/  SHF.R.U32.HI R11, RZ, 0x1f, R0 ;  /* 0x0000001fff0b7819 */ /* 0x000fc60000011600 */
[----:B--2---:R-:W-:Y:S01]  /*0180*/  IMAD.WIDE R6, R27, 0x4, R4 ;  /* 0x000000041b067825 */ /* 0x004fe200078e0204 */
[----:B------:R-:W-:-:S04]  /*0190*/  LEA.HI.SX32 R11, R0, R11, 0x17 ;  /* 0x0000000b000b7211 */ /* 0x000fc800078fbaff */
[----:B------:R2:W3:Y:S01]  /*01a0*/  @!P0 LDG.E.EL.64 R16, desc[UR4][R6.64] ;  /* 0x0000000406108981 */ /* 0x0004e2000c2e1b00 */
[----:B------:R-:W-:-:S04]  /*01b0*/  IMAD R23, R11, -0x23a, R9 ;  /* 0xfffffdc60b177824 */ /* 0x000fc800078e0209 */
[----:B------:R-:W-:-:S05]  /*01c0*/  IMAD.WIDE R10, R23, 0x4, R4 ;  /* 0x00000004170a7825 */ /* 0x000fca00078e0204 */
[----:B------:R4:W3:Y:S01]  /*01d0*/  @!P0 LDG.E.EL.64 R18, desc[UR4][R10.64] ;  /* 0x000000040a128981 */ /* 0x0008e2000c2e1b00 */
[----:B------:R-:W-:Y:S01]  /*01e0*/  HFMA2.MMA R9, -RZ, RZ, 0, 0 ;  /* 0x00000000ff097435 */ /* 0x000fe200000001ff */
[----:B------:R-:W-:Y:S02]  /*01f0*/  CS2R R4, SRZ ;  /* 0x0000000000047805 */ /* 0x000fe4000001ff00 */
[----:B--2---:R-:W-:Y:S01]  /*0200*/  CS2R R6, SRZ ;  /* 0x0000000000067805 */ /* 0x004fe2000001ff00 */
[----:B-----5:R-:W-:-:S05]  /*0210*/  IMAD.WIDE R28, R3, 0x4, R28 ;  /* 0x00000004031c7825 */ /* 0x020fca00078e021c */
[----:B------:R2:W5:Y:S01]  /*0220*/  @!P0 LDG.E.128 R4, desc[UR4][R28.64] ;  /* 0x000000041c048981 */ /* 0x000562000c1e1d00 */
[----:B----4-:R-:W-:-:S05]  /*0230*/  IMAD.WIDE R10, R27, 0x4, R14 ;  /* 0x000000041b0a7825 */ /* 0x010fca00078e020e */
[----:B------:R4:W5:Y:S01]  /*0240*/  @!P0 LDG.E.EL.64 R8, desc[UR4][R10.64] ;  /* 0x000000040a088981 */ /* 0x000962000c2e1b00 */
[----:B--2---:R-:W-:Y:S01]  /*0250*/  IMAD.WIDE R28, R23, 0x4, R14 ;  /* 0x00000004171c7825 */ /* 0x004fe200078e020e */
[----:B----4-:R-:W-:Y:S02]  /*0260*/  CS2R R10, SRZ ;  /* 0x00000000000a7805 */ /* 0x010fe4000001ff00 */
[----:B------:R-:W-:-:S04]  /*0270*/  CS2R R12, SRZ ;  /* 0x00000000000c7805 */ /* 0x000fc8000001ff00 */
[----:B------:R2:W4:Y:S01]  /*0280*/  @!P0 LDG.E.EL.64 R10, desc[UR4][R28.64] ;  /* 0x000000041c0a8981 */ /* 0x000522000c2e1b00 */
[----:B0-----:R-:W-:-:S04]  /*0290*/  IMAD.WIDE R14, R27, 0x4, R24 ;  /* 0x000000041b0e7825 */ /* 0x001fc800078e0218 */
[----:B-1----:R-:W-:Y:S01]  /*02a0*/  IMAD.WIDE R26, R27, 0x4, R20 ;  /* 0x000000041b1a7825 */ /* 0x002fe200078e0214 */
[----:B------:R0:W4:Y:S03]  /*02b0*/  @!P0 LDG.E.EL.64 R12, desc[UR4][R14.64] ;  /* 0x000000040e0c8981 */ /* 0x000126000c2e1b00 */
[----:B------:R-:W-:-:S04]  /*02c0*/  IMAD.WIDE R24, R23, 0x4, R24 ;  /* 0x0000000417187825 */ /* 0x000fc800078e0218 */
[----:B--2---:R-:W-:Y:S01]  /*02d0*/  IMAD.WIDE R28, R23, 0x4, R20 ;  /* 0x00000004171c7825 */ /* 0x004fe200078e0214 */
[----:B------:R-:W-:Y:S02]  /*02e0*/  CS2R R22, SRZ ;  /* 0x0000000000167805 */ /* 0x000fe4000001ff00 */
[----:B------:R-:W-:Y:S02]  /*02f0*/  CS2R R20, SRZ ;  /* 0x0000000000147805 */ /* 0x000fe4000001ff00 */
[----:B0-----:R-:W-:Y:S02]  /*0300*/  CS2R R14, SRZ ;  /* 0x00000000000e7805 */ /* 0x001fe4000001ff00 */
[----:B------:R-:W2:Y:S04]  /*0310*/  @!P0 LDG.E.EL.64 R22, desc[UR4][R24.64] ;  /* 0x0000000418168981 */ /* 0x000ea8000c2e1b00 */
[----:B------:R-:W2:Y:S04]  /*0320*/  @!P0 LDG.E.EL.64 R14, desc[UR4][R26.64] ;  /* 0x000000041a0e8981 */ /* 0x000ea8000c2e1b00 */
[----:B------:R0:W2:Y:S01]  /*0330*/  @!P0 LDG.E.EL.64 R20, desc[UR4][R28.64] ;  /* 0x000000041c148981 */ /* 0x0000a2000c2e1b00 */
[----:B---3--:R-:W-:Y:S01]  /*0340*/  FADD R16, R16, 9.9999997473787516356e-06 ;  /* 0x3727c5ac10107421 */ /* 0x008fe20000000000 */
[----:B------:R-:W-:-:S04]  /*0350*/  FADD R17, R17, 9.9999997473787516356e-06 ;  /* 0x3727c5ac11117421 */ /* 0x000fc80000000000 */
[----:B0-----:R-:W0:Y:S08]  /*0360*/  MUFU.SQRT R28, R17 ;  /* 0x00000011001c7308 */ /* 0x001e300000002000 */
[----:B------:R-:W1:Y:S01]  /*0370*/  MUFU.SQRT R16, R16 ;  /* 0x0000001000107308 */ /* 0x000e620000002000 */
[----:B------:R-:W-:Y:S01]  /*0380*/  FADD R0, R18, 9.9999997473787516356e-06 ;  /* 0x3727c5ac12007421 */ /* 0x000fe20000000000 */
[----:B------:R-:W-:-:S06]  /*0390*/  FADD R19, R19, 9.9999997473787516356e-06 ;  /* 0x3727c5ac13137421 */ /* 0x000fcc0000000000 */
[----:B------:R-:W3:Y:S01]  /*03a0*/  MUFU.SQRT R26, R0 ;  /* 0x00000000001a7308 */ /* 0x000ee20000002000 */
[----:B0-----:R-:W-:-:S07]  /*03b0*/  FSETP.GT.AND P2, PT, R28, 8.50705917302346158658e+37, PT ;  /* 0x7e8000001c00780b */ /* 0x001fce0003f44000 */
[----:B------:R-:W0:Y:S01]  /*03c0*/  MUFU.SQRT R27, R19 ;  /* 0x00000013001b7308 */ /* 0x000e220000002000 */
[C---:B-1----:R-:W-:Y:S02]  /*03d0*/  FSETP.GT.AND P5, PT, R16.reuse, 8.50705917302346158658e+37, PT ;  /* 0x7e8000001000780b */ /* 0x042fe40003fa4000 */
[----:B------:R-:W-:Y:S02]  /*03e0*/  MOV R18, 0x3e800000 ;  /* 0x3e80000000127802 */ /* 0x000fe40000000f00 */
[----:B------:R-:W-:Y:S02]  /*03f0*/  FSETP.GEU.AND P1, PT, R16, 1.175494350822287508e-38, PT ;  /* 0x008000001000780b */ /* 0x000fe40003f2e000 */
[----:B---3--:R-:W-:Y:S02]  /*0400*/  FSETP.GT.AND P4, PT, R26, 8.50705917302346158658e+37, PT ;  /* 0x7e8000001a00780b */ /* 0x008fe40003f84000 */
[C---:B------:R-:W-:Y:S01]  /*0410*/  FSETP.GEU.AND P3, PT, R28.reuse, 1.175494350822287508e-38, PT ;  /* 0x008000001c00780b */ /* 0x040fe20003f6e000 */
[----:B------:R-:W-:Y:S01]  /*0420*/  @P2 FMUL R28, R28, 0.25 ;  /* 0x3e8000001c1c2820 */ /* 0x000fe20000400000 */
[----:B------:R-:W-:-:S02]  /*0430*/  FSEL R2, R18, 1, P5 ;  /* 0x3f80000012027808 */ /* 0x000fc40002800000 */
[C---:B0-----:R-:W-:Y:S01]  /*0440*/  FSETP.GT.AND P6, PT, R27.reuse, 8.50705917302346158658e+37, PT ;  /* 0x7e8000001b00780b */ /* 0x041fe20003fc4000 */
[----:B------:R-:W-:Y:S01]  /*0450*/  @P5 FMUL R16, R16, 0.25 ;  /* 0x3e80000010105820 */ /* 0x000fe20000400000 */
[----:B------:R-:W-:Y:S02]  /*0460*/  FSEL R0, R18, 1, P2 ;  /* 0x3f80000012007808 */ /* 0x000fe40001000000 */
[C---:B------:R-:W-:Y:S02]  /*0470*/  FSETP.GEU.AND P5, PT, R26.reuse, 1.175494350822287508e-38, PT ;  /* 0x008000001a00780b */ /* 0x040fe40003fae000 */
[----:B------:R-:W-:Y:S01]  /*0480*/  FSETP.GEU.AND P2, PT, R27, 1.175494350822287508e-38, PT ;  /* 0x008000001b00780b */ /* 0x000fe20003f4e000 */
[----:B------:R-:W-:Y:S01]  /*0490*/  @P4 FMUL R26, R26, 0.25 ;  /* 0x3e8000001a1a4820 */ /* 0x000fe20000400000 */
[----:B------:R-:W-:Y:S01]  /*04a0*/  @!P1 FMUL R16, R16, 16777216 ;  /* 0x4b80000010109820 */ /* 0x000fe20000400000 */
[----:B------:R-:W-:-:S04]  /*04b0*/  @!P3 FMUL R28, R28, 16777216 ;  /* 0x4b8000001c1cb820 */ /* 0x000fc80000400000 */
[----:B------:R-:W-:Y:S01]  /*04c0*/  @P6 FMUL R27, R27, 0.25 ;  /* 0x3e8000001b1b6820 */ /* 0x000fe20000400000 */
[----:B------:R0:W1:Y:S03]  /*04d0*/  MUFU.RCP R19, R16 ;  /* 0x0000001000137308 */ /* 0x0000660000001000 */
[----:B------:R-:W-:Y:S02]  /*04e0*/  @!P5 FMUL R26, R26, 16777216 ;  /* 0x4b8000001a1ad820 */ /* 0x000fe40000400000 */
[----:B------:R-:W-:Y:S01]  /*04f0*/  @!P2 FMUL R27, R27, 16777216 ;  /* 0x4b8000001b1ba820 */ /* 0x000fe20000400000 */
[----:B-----5:R-:W-:Y:S02]  /*0500*/  FADD R5, -R9, R5 ;  /* 0x0000000509057221 */ /* 0x020fe40000000100 */
[----:B------:R-:W3:Y:S01]  /*0510*/  MUFU.RCP R25, R28 ;  /* 0x0000001c00197308 */ /* 0x000ee20000001000 */
[----:B0-----:R-:W0:Y:S01]  /*0520*/  LDC.64 R16, c[0x0][0x238] ;  /* 0x00008e00ff107b82 */ /* 0x001e220000000a00 */
[----:B----4-:R-:W-:Y:S01]  /*0530*/  FADD R7, -R11, R7 ;  /* 0x000000070b077221 */ /* 0x010fe20000000100 */
[----:B------:R-:W-:-:S05]  /*0540*/  FSEL R11, R18, 1, P4 ;  /* 0x3f800000120b7808 */ /* 0x000fca0002000000 */
[----:B------:R-:W4:Y:S01]  /*0550*/  MUFU.RCP R24, R26 ;  /* 0x0000001a00187308 */ /* 0x000f220000001000 */
[----:B------:R-:W-:-:S07]  /*0560*/  FSEL R18, R18, 1, P6 ;  /* 0x3f80000012127808 */ /* 0x000fce0003000000 */
[----:B------:R-:W5:Y:S01]  /*0570*/  MUFU.RCP R9, R27 ;  /* 0x0000001b00097308 */ /* 0x000f620000001000 */
[----:B------:R-:W-:Y:S01]  /*0580*/  @!P1 FMUL R2, R2, 16777216 ;  /* 0x4b80000002029820 */ /* 0x000fe20000400000 */
[----:B------:R-:W-:Y:S01]  /*0590*/  @!P3 FMUL R0, R0, 16777216 ;  /* 0x4b8000000000b820 */ /* 0x000fe20000400000 */
[----:B------:R-:W-:Y:S01]  /*05a0*/  @!P5 FMUL R11, R11, 16777216 ;  /* 0x4b8000000b0bd820 */ /* 0x000fe20000400000 */
[----:B------:R-:W-:Y:S01]  /*05b0*/  @!P2 FMUL R18, R18, 16777216 ;  /* 0x4b8000001212a820 */ /* 0x000fe20000400000 */
[----:B------:R-:W-:Y:S01]  /*05c0*/  FADD R4, -R8, R4 ;  /* 0x0000000408047221 */ /* 0x000fe20000000100 */
[----:B-1----:R-:W-:Y:S01]  /*05d0*/  FMUL R19, R19, R2 ;  /* 0x0000000213137220 */ /* 0x002fe20000400000 */
[----:B---3--:R-:W-:Y:S01]  /*05e0*/  FMUL R0, R25, R0 ;  /* 0x0000000019007220 */ /* 0x008fe20000400000 */
[----:B------:R-:W-:Y:S01]  /*05f0*/  FADD R6, -R10, R6 ;  /* 0x000000060a067221 */ /* 0x000fe20000000100 */
[----:B----4-:R-:W-:Y:S01]  /*0600*/  FMUL R11, R24, R11 ;  /* 0x0000000b180b7220 */ /* 0x010fe20000400000 */
[----:B------:R-:W-:Y:S01]  /*0610*/  FMUL R19, R4, R19 ;  /* 0x0000001304137220 */ /* 0x000fe20000400000 */
[----:B------:R-:W-:Y:S01]  /*0620*/  FMUL R0, R5, R0 ;  /* 0x0000000005007220 */ /* 0x000fe20000400000 */
[----:B-----5:R-:W-:Y:S01]  /*0630*/  FMUL R18, R9, R18 ;  /* 0x0000001209127220 */ /* 0x020fe20000400000 */
[----:B------:R-:W-:-:S03]  /*0640*/  FMUL R11, R6, R11 ;  /* 0x0000000b060b7220 */ /* 0x000fc60000400000 */
[----:B------:R-:W-:Y:S01]  /*0650*/  FMUL R18, R7, R18 ;  /* 0x0000001207127220 */ /* 0x000fe20000400000 */
[----:B--2---:R-:W-:Y:S01]  /*0660*/  FFMA R12, R19, R12, R14 ;  /* 0x0000000c130c7223 */ /* 0x004fe2000000000e */
[----:B------:R-:W-:Y:S01]  /*0670*/  FFMA R13, R0, R13, R15 ;  /* 0x0000000d000d7223 */ /* 0x000fe2000000000f */
[----:B------:R-:W-:Y:S01]  /*0680*/  FFMA R14, R11, R22, R20 ;  /* 0x000000160b0e7223 */ /* 0x000fe20000000014 */
[----:B------:R-:W-:Y:S01]  /*0690*/  FFMA R15, R18, R23, R21 ;  /* 0x00000017120f7223 */ /* 0x000fe20000000015 */
[----:B0-----:R-:W-:Y:S01]  /*06a0*/  IMAD.WIDE R16, R3, 0x4, R16 ;  /* 0x0000000403107825 */ /* 0x001fe200078e0210 */
[----:B------:R-:W-:Y:S06]  /*06b0*/  @P0 EXIT ;  /* 0x000000000000094d */ /* 0x000fec0003800000 */
[----:B------:R-:W-:Y:S01]  /*06c0*/  STG.E.128 desc[UR4][R16.64], R12 ;  /* 0x0000000c10007986 */ /* 0x000fe2000c101d04 */
[----:B------:R-:W-:Y:S05]  /*06d0*/  EXIT ;  /* 0x000000000000794d */ /* 0x000fea0003800000 */
.L_x_0:
[----:B------:R-:W-:-:S00]  /*06e0*/  BRA `(.L_x_0) ;  /* 0xfffffffc00fc7947 */ /* 0x000fc0000383ffff */
[----:B------:R-:W-:-:S00]  /*06f0*/  NOP ;  /* 0x0000000000007918 */ /* 0x000fc00000000000 */
        /* <DEDUP_REMOVED lines=8> */
.L_x_1:


//--------------------- .nv.global.init           --------------------------
	.section	.nv.global.init,"aw",@progbits
.nv.global.init:
	.type		_$_str,@object
	.size		_$_str,(_$_str_$_2 - _$_str)
_$_str:
        /*0000*/ 	.byte	0x5f, 0x5f, 0x43, 0x55, 0x44, 0x41, 0x5f, 0x46, 0x54, 0x5a, 0x00
	.type		_$_str_$_2,@object
	.size		_$_str_$_2,(.L_1 - _$_str_$_2)
_$_str_$_2:
        /*000b*/ 	.byte	0x5f, 0x5f, 0x43, 0x55, 0x44, 0x41, 0x5f, 0x50, 0x52, 0x45, 0x43, 0x5f, 0x53, 0x51, 0x52, 0x54
        /*001b*/ 	.byte	0x00
.L_1:


//--------------------- .nv.constant0.triton_poi_fused__native_batch_norm_legit_no_training_52 --------------------------
	.section	.nv.constant0.triton_poi_fused__native_batch_norm_legit_no_training_52,"a",@progbits
	.sectionflags	@""
	.align	4
.nv.constant0.triton_poi_fused__native_batch_norm_legit_no_training_52:
	.zero		580
